//
// Generated by NVIDIA NVVM Compiler
//
// Compiler Build ID: CL-36424714
// Cuda compilation tools, release 13.0, V13.0.88
// Based on NVVM 20.0.0
//

.version 9.0
.target sm_100
.address_size 64

	// .globl	_Z6whoAmIv
.extern .func  (.param .b32 func_retval0) vprintf
(
	.param .b64 vprintf_param_0,
	.param .b64 vprintf_param_1
)
;
.global .align 1 .b8 $str[54] = {37, 52, 100, 32, 124, 32, 66, 108, 111, 99, 107, 40, 37, 100, 32, 37, 100, 32, 37, 100, 41, 32, 61, 32, 37, 52, 100, 32, 124, 32, 84, 104, 114, 101, 97, 100, 40, 37, 100, 32, 37, 100, 32, 37, 100, 41, 32, 61, 32, 37, 52, 100, 10};

.visible .entry _Z6whoAmIv()
{
	.local .align 8 .b8 	__local_depot0[40];
	.reg .b64 	%SP;
	.reg .b64 	%SPL;
	.reg .b32 	%r<21>;
	.reg .b64 	%rd<5>;

	mov.u64 	%SPL, __local_depot0;
	cvta.local.u64 	%SP, %SPL;
	add.u64 	%rd1, %SP, 0;
	add.u64 	%rd2, %SPL, 0;
	mov.u32 	%r1, %ctaid.x;
	mov.u32 	%r2, %ctaid.y;
	mov.u32 	%r3, %nctaid.x;
	mov.u32 	%r4, %ctaid.z;
	mov.u32 	%r5, %nctaid.y;
	mad.lo.s32 	%r6, %r5, %r4, %r2;
	mad.lo.s32 	%r7, %r6, %r3, %r1;
	mov.u32 	%r8, %ntid.x;
	mov.u32 	%r9, %ntid.y;
	mov.u32 	%r10, %ntid.z;
	mul.lo.s32 	%r11, %r9, %r8;
	mul.lo.s32 	%r12, %r11, %r10;
	mov.u32 	%r13, %tid.x;
	mov.u32 	%r14, %tid.y;
	mov.u32 	%r15, %tid.z;
	mad.lo.s32 	%r16, %r9, %r15, %r14;
	mad.lo.s32 	%r17, %r16, %r8, %r13;
	mad.lo.s32 	%r18, %r12, %r7, %r17;
	st.local.v2.u32 	[%rd2], {%r18, %r1};
	st.local.v2.u32 	[%rd2+8], {%r2, %r4};
	st.local.v2.u32 	[%rd2+16], {%r7, %r13};
	st.local.v2.u32 	[%rd2+24], {%r14, %r15};
	st.local.u32 	[%rd2+32], %r17;
	mov.u64 	%rd3, $str;
	cvta.global.u64 	%rd4, %rd3;
	{ // callseq 0, 0
	.param .b64 param0;
	st.param.b64 	[param0], %rd4;
	.param .b64 param1;
	st.param.b64 	[param1], %rd1;
	.param .b32 retval0;
	call.uni (retval0), 
	vprintf, 
	(
	param0, 
	param1
	);
	ld.param.b32 	%r19, [retval0];
	} // callseq 0
	ret;

}


// ===== COMPILED SASS (sm_100) =====

	.target	sm_100

	.elftype	@"ET_EXEC"


//--------------------- .note.nv.tkinfo           --------------------------
	.section	.note.nv.tkinfo,"",@"SHT_NOTE"
	.sectionflags	@"SHF_NOTE_NV_TKINFO"
	.tkinfo
        /*0018*/ 	.word	0x00000002
        /*0030*/ 	.string	""
        /*0030*/ 	.string	"ptxas"
        /*0030*/ 	.string	"Cuda compilation tools, release 13.0, V13.0.88"
        /*0030*/ 	.string	"Build cuda_13.0.r13.0/compiler.36424714_0"
        /*0030*/ 	.string	"-arch sm_100 -m 64 "



//--------------------- .note.nv.cuinfo           --------------------------
	.section	.note.nv.cuinfo,"",@"SHT_NOTE"
	.sectionflags	@"SHF_NOTE_NV_CUINFO"
        /*0018*/ 	.short	0x0002
        /*001a*/ 	.short	0x0064
        /*001c*/ 	.short	0x0082
	.zero		2


//--------------------- .nv.info                  --------------------------
	.section	.nv.info,"",@"SHT_CUDA_INFO"
	.align	4


	//----- nvinfo : EIATTR_REGCOUNT
	.align		4
        /*0000*/ 	.byte	0x04, 0x2f
        /*0002*/ 	.short	(.L_2 - .L_1)
	.align		4
.L_1:
        /*0004*/ 	.word	index@(_Z6whoAmIv)
        /*0008*/ 	.word	0x00000018


	//----- nvinfo : EIATTR_FRAME_SIZE
	.align		4
.L_2:
        /*000c*/ 	.byte	0x04, 0x11
        /*000e*/ 	.short	(.L_4 - .L_3)
	.align		4
.L_3:
        /*0010*/ 	.word	index@(_Z6whoAmIv)
        /*0014*/ 	.word	0x00000028


	//----- nvinfo : EIATTR_MIN_STACK_SIZE
	.align		4
.L_4:
        /*0018*/ 	.byte	0x04, 0x12
        /*001a*/ 	.short	(.L_6 - .L_5)
	.align		4
.L_5:
        /*001c*/ 	.word	index@(_Z6whoAmIv)
        /*0020*/ 	.word	0x00000028
.L_6:


//--------------------- .nv.compat                --------------------------
	.section	.nv.compat,"",@"SHT_CUDA_COMPAT_INFO"
	.align	4
        /*0000*/ 	.byte	0x02, 0x09, 0x00, 0x00, 0x02, 0x02, 0x01, 0x00, 0x02, 0x05, 0x05, 0x00, 0x03, 0x07, 0x01, 0x01
        /*0010*/ 	.byte	0x02, 0x03, 0x00, 0x00, 0x02, 0x06, 0x01, 0x00, 0x04, 0x0b, 0x08, 0x00, 0x09, 0x00, 0x00, 0x00
        /*0020*/ 	.byte	0x00, 0x00, 0x00, 0x00


//--------------------- .nv.info._Z6whoAmIv       --------------------------
	.section	.nv.info._Z6whoAmIv,"",@"SHT_CUDA_INFO"
	.sectionflags	@""
	.align	4


	//----- nvinfo : EIATTR_CUDA_API_VERSION
	.align		4
        /*0000*/ 	.byte	0x04, 0x37
        /*0002*/ 	.short	(.L_8 - .L_7)
.L_7:
        /*0004*/ 	.word	0x00000082


	//----- nvinfo : EIATTR_SPARSE_MMA_MASK
	.align		4
.L_8:
        /*0008*/ 	.byte	0x03, 0x50
        /*000a*/ 	.short	0x0000


	//----- nvinfo : EIATTR_MAXREG_COUNT
	.align		4
        /*000c*/ 	.byte	0x03, 0x1b
        /*000e*/ 	.short	0x00ff


	//----- nvinfo : EIATTR_EXTERNS
	.align		4
        /*0010*/ 	.byte	0x04, 0x0f
        /*0012*/ 	.short	(.L_10 - .L_9)


	//   ....[0]....
	.align		4
.L_9:
        /*0014*/ 	.word	index@(vprintf)


	//----- nvinfo : EIATTR_MERCURY_ISA_VERSION
	.align		4
.L_10:
        /*0018*/ 	.byte	0x03, 0x5f
        /*001a*/ 	.short	0x0101


	//----- nvinfo : EIATTR_VRC_CTA_INIT_COUNT
	.align		4
        /*001c*/ 	.byte	0x02, 0x4a
	.zero		1
	.zero		1


	//----- nvinfo : EIATTR_SYSCALL_OFFSETS
	.align		4
        /*0020*/ 	.byte	0x04, 0x46
        /*0022*/ 	.short	(.L_12 - .L_11)


	//   ....[0]....
.L_11:
        /*0024*/ 	.word	0x00000230


	//----- nvinfo : EIATTR_EXIT_INSTR_OFFSETS
	.align		4
.L_12:
        /*0028*/ 	.byte	0x04, 0x1c
        /*002a*/ 	.short	(.L_14 - .L_13)


	//   ....[0]....
.L_13:
        /*002c*/ 	.word	0x00000240


	//----- nvinfo : EIATTR_SW_WAR
	.align		4
.L_14:
        /*0030*/ 	.byte	0x04, 0x36
        /*0032*/ 	.short	(.L_16 - .L_15)
.L_15:
        /*0034*/ 	.word	0x00000008
.L_16:


//--------------------- .nv.callgraph             --------------------------
	.section	.nv.callgraph,"",@"SHT_CUDA_CALLGRAPH"
	.align	4
	.sectionentsize	8
	.align		4
        /*0000*/ 	.word	0x00000000
	.align		4
        /*0004*/ 	.word	0xffffffff
	.align		4
        /*0008*/ 	.word	index@(_Z6whoAmIv)
	.align		4
        /*000c*/ 	.word	index@(vprintf)
	.align		4
        /*0010*/ 	.word	0x00000000
	.align		4
        /*0014*/ 	.word	0xfffffffe
	.align		4
        /*0018*/ 	.word	0x00000000
	.align		4
        /*001c*/ 	.word	0xfffffffd
	.align		4
        /*0020*/ 	.word	0x00000000
	.align		4
        /*0024*/ 	.word	0xfffffffc


//--------------------- .nv.constant4             --------------------------
	.section	.nv.constant4,"a",@progbits
	.align	8
	.align		8
.nv.constant4:
        /*0000*/ 	.dword	vprintf
	.align		8
        /*0008*/ 	.dword	$str


//--------------------- .text._Z6whoAmIv          --------------------------
	.section	.text._Z6whoAmIv,"ax",@progbits
	.align	128
        .global         _Z6whoAmIv
        .type           _Z6whoAmIv,@function
        .size           _Z6whoAmIv,(.L_x_2 - _Z6whoAmIv)
        .other          _Z6whoAmIv,@"STO_CUDA_ENTRY STV_DEFAULT"
_Z6whoAmIv:
.text._Z6whoAmIv:
[----:B------:R-:W0:Y:S01]  /*0000*/  LDC R1, c[0x0][0x37c] ;  /* 0x0000df00ff017b82 */ /* 0x000e220000000800 */
[----:B------:R-:W1:Y:S01]  /*0010*/  S2R R4, SR_CTAID.Y ;  /* 0x0000000000047919 */ /* 0x000e620000002600 */
[----:B------:R-:W2:Y:S01]  /*0020*/  LDCU UR6, c[0x0][0x2fc] ;  /* 0x00005f80ff0677ac */ /* 0x000ea20008000800 */
[----:B------:R-:W-:Y:S01]  /*0030*/  MOV R10, 0x0 ;  /* 0x00000000000a7802 */ /* 0x000fe20000000f00 */
[----:B------:R-:W1:Y:S01]  /*0040*/  S2R R5, SR_CTAID.Z ;  /* 0x0000000000057919 */ /* 0x000e620000002700 */
[----:B------:R-:W3:Y:S01]  /*0050*/  LDCU UR7, c[0x0][0x370] ;  /* 0x00006e00ff0777ac */ /* 0x000ee20008000800 */
[----:B0-----:R-:W-:Y:S01]  /*0060*/  IADD3 R1, PT, PT, R1, -0x28, RZ ;  /* 0xffffffd801017810 */ /* 0x001fe20007ffe0ff */
[----:B------:R-:W0:Y:S01]  /*0070*/  S2R R12, SR_TID.Y ;  /* 0x00000000000c7919 */ /* 0x000e220000002200 */
[----:B------:R-:W1:Y:S01]  /*0080*/  LDCU UR8, c[0x0][0x374] ;  /* 0x00006e80ff0877ac */ /* 0x000e620008000800 */
[----:B------:R-:W4:Y:S01]  /*0090*/  LDC.64 R10, c[0x4][R10] ;  /* 0x010000000a0a7b82 */ /* 0x000f220000000a00 */
[----:B------:R-:W0:Y:S01]  /*00a0*/  S2R R13, SR_TID.Z ;  /* 0x00000000000d7919 */ /* 0x000e220000002300 */
[----:B------:R-:W5:Y:S01]  /*00b0*/  LDCU UR9, c[0x0][0x360] ;  /* 0x00006c00ff0977ac */ /* 0x000f620008000800 */
[----:B------:R-:W3:Y:S01]  /*00c0*/  S2R R9, SR_CTAID.X ;  /* 0x0000000000097919 */ /* 0x000ee20000002500 */
[----:B------:R-:W5:Y:S01]  /*00d0*/  LDCU UR10, c[0x0][0x364] ;  /* 0x00006c80ff0a77ac */ /* 0x000f620008000800 */
[----:B------:R-:W2:Y:S01]  /*00e0*/  S2R R3, SR_TID.X ;  /* 0x0000000000037919 */ /* 0x000ea20000002100 */
[----:B------:R-:W1:Y:S01]  /*00f0*/  LDCU UR5, c[0x0][0x368] ;  /* 0x00006d00ff0577ac */ /* 0x000e620008000800 */
[----:B-----5:R-:W-:Y:S01]  /*0100*/  UIMAD UR4, UR9, UR10, URZ ;  /* 0x0000000a090472a4 */ /* 0x020fe2000f8e02ff */
[----:B-1----:R-:W-:Y:S01]  /*0110*/  IMAD R2, R5, UR8, R4 ;  /* 0x0000000805027c24 */ /* 0x002fe2000f8e0204 */
[----:B------:R1:W-:Y:S02]  /*0120*/  STL.64 [R1+0x8], R4 ;  /* 0x0000080401007387 */ /* 0x0003e40000100a00 */
[----:B------:R-:W-:Y:S01]  /*0130*/  UIMAD UR4, UR4, UR5, URZ ;  /* 0x00000005040472a4 */ /* 0x000fe2000f8e02ff */
[----:B------:R-:W5:Y:S01]  /*0140*/  LDCU UR5, c[0x0][0x2f8] ;  /* 0x00005f00ff0577ac */ /* 0x000f620008000800 */
[----:B0-----:R-:W-:Y:S01]  /*0150*/  IMAD R0, R13, UR10, R12 ;  /* 0x0000000a0d007c24 */ /* 0x001fe2000f8e020c */
[----:B------:R0:W-:Y:S01]  /*0160*/  STL.64 [R1+0x18], R12 ;  /* 0x0000180c01007387 */ /* 0x0001e20000100a00 */
[----:B---3--:R-:W-:-:S02]  /*0170*/  IMAD R2, R2, UR7, R9 ;  /* 0x0000000702027c24 */ /* 0x008fc4000f8e0209 */
[----:B--2---:R-:W-:-:S03]  /*0180*/  IMAD R0, R0, UR9, R3 ;  /* 0x0000000900007c24 */ /* 0x004fc6000f8e0203 */
[----:B------:R0:W-:Y:S01]  /*0190*/  STL.64 [R1+0x10], R2 ;  /* 0x0000100201007387 */ /* 0x0001e20000100a00 */
[----:B------:R-:W1:Y:S01]  /*01a0*/  LDCU.64 UR8, c[0x4][0x8] ;  /* 0x01000100ff0877ac */ /* 0x000e620008000a00 */
[----:B------:R-:W-:Y:S02]  /*01b0*/  IMAD R8, R2, UR4, R0 ;  /* 0x0000000402087c24 */ /* 0x000fe4000f8e0200 */
[----:B------:R0:W-:Y:S01]  /*01c0*/  STL [R1+0x20], R0 ;  /* 0x0000200001007387 */ /* 0x0001e20000100800 */
[----:B-----5:R-:W-:-:S03]  /*01d0*/  IADD3 R6, P0, PT, R1, UR5, RZ ;  /* 0x0000000501067c10 */ /* 0x020fc6000ff1e0ff */
[----:B------:R0:W-:Y:S01]  /*01e0*/  STL.64 [R1], R8 ;  /* 0x0000000801007387 */ /* 0x0001e20000100a00 */
[----:B------:R-:W-:Y:S02]  /*01f0*/  IADD3.X R7, PT, PT, RZ, UR6, RZ, P0, !PT ;  /* 0x00000006ff077c10 */ /* 0x000fe400087fe4ff */
[----:B-1----:R-:W-:Y:S02]  /*0200*/  MOV R4, UR8 ;  /* 0x0000000800047c02 */ /* 0x002fe40008000f00 */
[----:B0---4-:R-:W-:-:S07]  /*0210*/  MOV R5, UR9 ;  /* 0x0000000900057c02 */ /* 0x011fce0008000f00 */
[----:B------:R-:W-:-:S07]  /*0220*/  LEPC R20, `(.L_x_0) ;  /* 0x000000001014794e */ /* 0x000fce0000000000 */
[----:B------:R-:W-:Y:S05]  /*0230*/  CALL.ABS.NOINC R10 ;  /* 0x000000000a007343 */ /* 0x000fea0003c00000 */
.L_x_0:
[----:B------:R-:W-:Y:S05]  /*0240*/  EXIT ;  /* 0x000000000000794d */ /* 0x000fea0003800000 */
.L_x_1:
[----:B------:R-:W-:-:S00]  /*0250*/  BRA `(.L_x_1) ;  /* 0xfffffffc00fc7947 */ /* 0x000fc0000383ffff */
[----:B------:R-:W-:-:S00]  /*0260*/  NOP ;  /* 0x0000000000007918 */ /* 0x000fc00000000000 */
        /* <DEDUP_REMOVED lines=9> */
.L_x_2:


//--------------------- .nv.global.init           --------------------------
	.section	.nv.global.init,"aw",@progbits
.nv.global.init:
	.type		$str,@object
	.size		$str,(.L_0 - $str)
$str:
        /*0000*/ 	.byte	0x25, 0x34, 0x64, 0x20, 0x7c, 0x20, 0x42, 0x6c, 0x6f, 0x63, 0x6b, 0x28, 0x25, 0x64, 0x20, 0x25
        /*0010*/ 	.byte	0x64, 0x20, 0x25, 0x64, 0x29, 0x20, 0x3d, 0x20, 0x25, 0x34, 0x64, 0x20, 0x7c, 0x20, 0x54, 0x68
        /*0020*/ 	.byte	0x72, 0x65, 0x61, 0x64, 0x28, 0x25, 0x64, 0x20, 0x25, 0x64, 0x20, 0x25, 0x64, 0x29, 0x20, 0x3d
        /*0030*/ 	.byte	0x20, 0x25, 0x34, 0x64, 0x0a, 0x00
.L_0:


//--------------------- .nv.shared.reserved.0     --------------------------
	.section	.nv.shared.reserved.0,"aw",@nobits
	.weak		__nv_reservedSMEM_offset_0_alias
	.size		__nv_reservedSMEM_offset_0_alias, 0, 64
	.other		__nv_reservedSMEM_offset_0_alias,@"STO_CUDA_RESERVED_SHARED STV_DEFAULT"
__nv_reservedSMEM_offset_0_alias:
	.zero		0
	.zero		64


//--------------------- .nv.constant0._Z6whoAmIv  --------------------------
	.section	.nv.constant0._Z6whoAmIv,"a",@progbits
	.sectionflags	@""
	.align	4
.nv.constant0._Z6whoAmIv:
	.zero		896


//--------------------- SYMBOLS --------------------------

	.type		.nv.reservedSmem.offset0,@object
	.size		.nv.reservedSmem.offset0,0x4
	.type		vprintf,@function
